//
// Generated by NVIDIA NVVM Compiler
//
// Compiler Build ID: CL-36424714
// Cuda compilation tools, release 13.0, V13.0.88
// Based on NVVM 20.0.0
//

.version 9.0
.target sm_100
.address_size 64

	// .globl	_Z17compute_iterationPhS_mmii

.visible .entry _Z17compute_iterationPhS_mmii(
	.param .u64 .ptr .align 1 _Z17compute_iterationPhS_mmii_param_0,
	.param .u64 .ptr .align 1 _Z17compute_iterationPhS_mmii_param_1,
	.param .u64 _Z17compute_iterationPhS_mmii_param_2,
	.param .u64 _Z17compute_iterationPhS_mmii_param_3,
	.param .u32 _Z17compute_iterationPhS_mmii_param_4,
	.param .u32 _Z17compute_iterationPhS_mmii_param_5
)
{
	.reg .pred 	%p<17>;
	.reg .b16 	%rs<8>;
	.reg .b32 	%r<84>;
	.reg .b64 	%rd<36>;

	ld.param.u64 	%rd9, [_Z17compute_iterationPhS_mmii_param_0];
	ld.param.u64 	%rd10, [_Z17compute_iterationPhS_mmii_param_1];
	ld.param.u64 	%rd8, [_Z17compute_iterationPhS_mmii_param_2];
	ld.param.u32 	%r13, [_Z17compute_iterationPhS_mmii_param_4];
	ld.param.u32 	%r15, [_Z17compute_iterationPhS_mmii_param_5];
	cvta.to.global.u64 	%rd1, %rd10;
	cvta.to.global.u64 	%rd2, %rd9;
	mov.u32 	%r16, %ntid.x;
	mov.u32 	%r17, %ctaid.x;
	mov.u32 	%r18, %tid.x;
	mad.lo.s32 	%r1, %r16, %r17, %r18;
	mov.u32 	%r19, %ntid.y;
	mov.u32 	%r20, %ctaid.y;
	mov.u32 	%r21, %tid.y;
	mad.lo.s32 	%r22, %r19, %r20, %r21;
	setp.ge.s32 	%p1, %r1, %r13;
	setp.ge.s32 	%p2, %r22, %r15;
	or.pred  	%p3, %p1, %p2;
	@%p3 bra 	$L__BB0_7;
	add.s32 	%r24, %r22, %r15;
	add.s32 	%r25, %r24, -1;
	rem.u32 	%r26, %r25, %r15;
	add.s32 	%r27, %r22, 1;
	rem.u32 	%r28, %r27, %r15;
	shl.b32 	%r83, %r1, 3;
	cvt.u64.u32 	%rd11, %r26;
	mul.lo.s64 	%rd3, %rd8, %rd11;
	cvt.u64.u32 	%rd12, %r22;
	mul.lo.s64 	%rd4, %rd8, %rd12;
	cvt.u64.u32 	%rd13, %r28;
	mul.lo.s64 	%rd5, %rd8, %rd13;
	add.s32 	%r81, %r13, %r83;
	mov.b32 	%r82, -1;
$L__BB0_2:
	add.s32 	%r29, %r81, -1;
	rem.s32 	%r30, %r29, %r13;
	add.s32 	%r8, %r83, 1;
	rem.s32 	%r31, %r8, %r13;
	shr.s32 	%r32, %r30, 31;
	shr.u32 	%r33, %r32, 29;
	add.s32 	%r34, %r30, %r33;
	shr.s32 	%r35, %r34, 3;
	cvt.s64.s32 	%rd14, %r35;
	add.s64 	%rd15, %rd3, %rd14;
	add.s64 	%rd16, %rd2, %rd15;
	ld.global.u8 	%r36, [%rd16];
	and.b32  	%r37, %r30, 7;
	mov.b32 	%r38, 128;
	shr.u32 	%r39, %r38, %r37;
	and.b32  	%r40, %r39, %r36;
	setp.ne.s32 	%p4, %r40, 0;
	selp.u32 	%r41, 1, 0, %p4;
	shr.s32 	%r42, %r83, 31;
	shr.u32 	%r43, %r42, 29;
	add.s32 	%r44, %r83, %r43;
	shr.s32 	%r45, %r44, 3;
	cvt.s64.s32 	%rd6, %r45;
	add.s64 	%rd17, %rd3, %rd6;
	add.s64 	%rd18, %rd2, %rd17;
	ld.global.u8 	%r46, [%rd18];
	add.s32 	%r82, %r82, 1;
	shr.u32 	%r10, %r38, %r82;
	and.b32  	%r47, %r10, %r46;
	setp.ne.s32 	%p5, %r47, 0;
	selp.u32 	%r48, 1, 0, %p5;
	add.s32 	%r49, %r48, %r41;
	shr.s32 	%r50, %r31, 31;
	shr.u32 	%r51, %r50, 29;
	add.s32 	%r52, %r31, %r51;
	shr.s32 	%r53, %r52, 3;
	cvt.s64.s32 	%rd19, %r53;
	add.s64 	%rd20, %rd3, %rd19;
	add.s64 	%rd21, %rd2, %rd20;
	ld.global.u8 	%r54, [%rd21];
	and.b32  	%r55, %r31, 7;
	shr.u32 	%r56, %r38, %r55;
	and.b32  	%r57, %r56, %r54;
	setp.ne.s32 	%p6, %r57, 0;
	selp.u32 	%r58, 1, 0, %p6;
	add.s32 	%r59, %r49, %r58;
	add.s64 	%rd22, %rd4, %rd14;
	add.s64 	%rd23, %rd2, %rd22;
	ld.global.u8 	%r60, [%rd23];
	and.b32  	%r61, %r39, %r60;
	setp.ne.s32 	%p7, %r61, 0;
	selp.u32 	%r62, 1, 0, %p7;
	add.s32 	%r63, %r59, %r62;
	add.s64 	%rd24, %rd4, %rd19;
	add.s64 	%rd25, %rd2, %rd24;
	ld.global.u8 	%r64, [%rd25];
	and.b32  	%r65, %r56, %r64;
	setp.ne.s32 	%p8, %r65, 0;
	selp.u32 	%r66, 1, 0, %p8;
	add.s32 	%r67, %r63, %r66;
	add.s64 	%rd26, %rd5, %rd14;
	add.s64 	%rd27, %rd2, %rd26;
	ld.global.u8 	%r68, [%rd27];
	and.b32  	%r69, %r39, %r68;
	setp.ne.s32 	%p9, %r69, 0;
	selp.u32 	%r70, 1, 0, %p9;
	add.s32 	%r71, %r67, %r70;
	add.s64 	%rd28, %rd5, %rd6;
	add.s64 	%rd29, %rd2, %rd28;
	ld.global.u8 	%r72, [%rd29];
	and.b32  	%r73, %r10, %r72;
	setp.ne.s32 	%p10, %r73, 0;
	selp.u32 	%r74, 1, 0, %p10;
	add.s32 	%r75, %r71, %r74;
	add.s64 	%rd30, %rd5, %rd19;
	add.s64 	%rd31, %rd2, %rd30;
	ld.global.u8 	%r76, [%rd31];
	and.b32  	%r77, %r56, %r76;
	setp.ne.s32 	%p11, %r77, 0;
	selp.u32 	%r78, 1, 0, %p11;
	add.s32 	%r11, %r75, %r78;
	setp.eq.s32 	%p12, %r11, 3;
	@%p12 bra 	$L__BB0_4;
	add.s64 	%rd7, %rd4, %rd6;
	add.s64 	%rd32, %rd2, %rd7;
	ld.global.u8 	%rs1, [%rd32];
	setp.eq.s16 	%p13, %rs1, 0;
	setp.ne.s32 	%p14, %r11, 2;
	or.pred  	%p15, %p14, %p13;
	@%p15 bra 	$L__BB0_5;
$L__BB0_4:
	add.s64 	%rd34, %rd4, %rd6;
	add.s64 	%rd35, %rd1, %rd34;
	ld.global.u8 	%rs5, [%rd35];
	cvt.u16.u32 	%rs6, %r10;
	or.b16  	%rs7, %rs5, %rs6;
	st.global.u8 	[%rd35], %rs7;
	bra.uni 	$L__BB0_6;
$L__BB0_5:
	mov.b32 	%r79, -129;
	shr.s32 	%r80, %r79, %r82;
	add.s64 	%rd33, %rd1, %rd7;
	ld.global.u8 	%rs2, [%rd33];
	cvt.u16.u32 	%rs3, %r80;
	and.b16  	%rs4, %rs2, %rs3;
	st.global.u8 	[%rd33], %rs4;
$L__BB0_6:
	add.s32 	%r81, %r81, 1;
	setp.ne.s32 	%p16, %r82, 7;
	mov.u32 	%r83, %r8;
	@%p16 bra 	$L__BB0_2;
$L__BB0_7:
	ret;

}


// ===== COMPILED SASS (sm_100) =====

	.target	sm_100

	.elftype	@"ET_EXEC"


//--------------------- .note.nv.tkinfo           --------------------------
	.section	.note.nv.tkinfo,"",@"SHT_NOTE"
	.sectionflags	@"SHF_NOTE_NV_TKINFO"
	.tkinfo
        /*0018*/ 	.word	0x00000002
        /*0030*/ 	.string	""
        /*0030*/ 	.string	"ptxas"
        /*0030*/ 	.string	"Cuda compilation tools, release 13.0, V13.0.88"
        /*0030*/ 	.string	"Build cuda_13.0.r13.0/compiler.36424714_0"
        /*0030*/ 	.string	"-arch sm_100 -m 64 "



//--------------------- .note.nv.cuinfo           --------------------------
	.section	.note.nv.cuinfo,"",@"SHT_NOTE"
	.sectionflags	@"SHF_NOTE_NV_CUINFO"
        /*0018*/ 	.short	0x0002
        /*001a*/ 	.short	0x0064
        /*001c*/ 	.short	0x0082
	.zero		2


//--------------------- .nv.info                  --------------------------
	.section	.nv.info,"",@"SHT_CUDA_INFO"
	.align	4


	//----- nvinfo : EIATTR_REGCOUNT
	.align		4
        /*0000*/ 	.byte	0x04, 0x2f
        /*0002*/ 	.short	(.L_1 - .L_0)
	.align		4
.L_0:
        /*0004*/ 	.word	index@(_Z17compute_iterationPhS_mmii)
        /*0008*/ 	.word	0x00000020


	//----- nvinfo : EIATTR_FRAME_SIZE
	.align		4
.L_1:
        /*000c*/ 	.byte	0x04, 0x11
        /*000e*/ 	.short	(.L_3 - .L_2)
	.align		4
.L_2:
        /*0010*/ 	.word	index@(_Z17compute_iterationPhS_mmii)
        /*0014*/ 	.word	0x00000000


	//----- nvinfo : EIATTR_MIN_STACK_SIZE
	.align		4
.L_3:
        /*0018*/ 	.byte	0x04, 0x12
        /*001a*/ 	.short	(.L_5 - .L_4)
	.align		4
.L_4:
        /*001c*/ 	.word	index@(_Z17compute_iterationPhS_mmii)
        /*0020*/ 	.word	0x00000000
.L_5:


//--------------------- .nv.compat                --------------------------
	.section	.nv.compat,"",@"SHT_CUDA_COMPAT_INFO"
	.align	4
        /*0000*/ 	.byte	0x02, 0x09, 0x00, 0x00, 0x02, 0x02, 0x01, 0x00, 0x02, 0x05, 0x05, 0x00, 0x03, 0x07, 0x01, 0x01
        /*0010*/ 	.byte	0x02, 0x03, 0x00, 0x00, 0x02, 0x06, 0x01, 0x00, 0x04, 0x0b, 0x08, 0x00, 0x09, 0x00, 0x00, 0x00
        /*0020*/ 	.byte	0x00, 0x00, 0x00, 0x00


//--------------------- .nv.info._Z17compute_iterationPhS_mmii --------------------------
	.section	.nv.info._Z17compute_iterationPhS_mmii,"",@"SHT_CUDA_INFO"
	.sectionflags	@""
	.align	4


	//----- nvinfo : EIATTR_CUDA_API_VERSION
	.align		4
        /*0000*/ 	.byte	0x04, 0x37
        /*0002*/ 	.short	(.L_7 - .L_6)
.L_6:
        /*0004*/ 	.word	0x00000082


	//----- nvinfo : EIATTR_KPARAM_INFO
	.align		4
.L_7:
        /*0008*/ 	.byte	0x04, 0x17
        /*000a*/ 	.short	(.L_9 - .L_8)
.L_8:
        /*000c*/ 	.word	0x00000000
        /*0010*/ 	.short	0x0005
        /*0012*/ 	.short	0x0024
        /*0014*/ 	.byte	0x00, 0xf0, 0x11, 0x00


	//----- nvinfo : EIATTR_KPARAM_INFO
	.align		4
.L_9:
        /*0018*/ 	.byte	0x04, 0x17
        /*001a*/ 	.short	(.L_11 - .L_10)
.L_10:
        /*001c*/ 	.word	0x00000000
        /*0020*/ 	.short	0x0004
        /*0022*/ 	.short	0x0020
        /*0024*/ 	.byte	0x00, 0xf0, 0x11, 0x00


	//----- nvinfo : EIATTR_KPARAM_INFO
	.align		4
.L_11:
        /*0028*/ 	.byte	0x04, 0x17
        /*002a*/ 	.short	(.L_13 - .L_12)
.L_12:
        /*002c*/ 	.word	0x00000000
        /*0030*/ 	.short	0x0003
        /*0032*/ 	.short	0x0018
        /*0034*/ 	.byte	0x00, 0xf0, 0x21, 0x00


	//----- nvinfo : EIATTR_KPARAM_INFO
	.align		4
.L_13:
        /*0038*/ 	.byte	0x04, 0x17
        /*003a*/ 	.short	(.L_15 - .L_14)
.L_14:
        /*003c*/ 	.word	0x00000000
        /*0040*/ 	.short	0x0002
        /*0042*/ 	.short	0x0010
        /*0044*/ 	.byte	0x00, 0xf0, 0x21, 0x00


	//----- nvinfo : EIATTR_KPARAM_INFO
	.align		4
.L_15:
        /*0048*/ 	.byte	0x04, 0x17
        /*004a*/ 	.short	(.L_17 - .L_16)
.L_16:
        /*004c*/ 	.word	0x00000000
        /*0050*/ 	.short	0x0001
        /*0052*/ 	.short	0x0008
        /*0054*/ 	.byte	0x00, 0xf5, 0x21, 0x00


	//----- nvinfo : EIATTR_KPARAM_INFO
	.align		4
.L_17:
        /*0058*/ 	.byte	0x04, 0x17
        /*005a*/ 	.short	(.L_19 - .L_18)
.L_18:
        /*005c*/ 	.word	0x00000000
        /*0060*/ 	.short	0x0000
        /*0062*/ 	.short	0x0000
        /*0064*/ 	.byte	0x00, 0xf5, 0x21, 0x00


	//----- nvinfo : EIATTR_SPARSE_MMA_MASK
	.align		4
.L_19:
        /*0068*/ 	.byte	0x03, 0x50
        /*006a*/ 	.short	0x0000


	//----- nvinfo : EIATTR_MAXREG_COUNT
	.align		4
        /*006c*/ 	.byte	0x03, 0x1b
        /*006e*/ 	.short	0x00ff


	//----- nvinfo : EIATTR_MERCURY_ISA_VERSION
	.align		4
        /*0070*/ 	.byte	0x03, 0x5f
        /*0072*/ 	.short	0x0101


	//----- nvinfo : EIATTR_VRC_CTA_INIT_COUNT
	.align		4
        /*0074*/ 	.byte	0x02, 0x4a
	.zero		1
	.zero		1


	//----- nvinfo : EIATTR_EXIT_INSTR_OFFSETS
	.align		4
        /*0078*/ 	.byte	0x04, 0x1c
        /*007a*/ 	.short	(.L_21 - .L_20)


	//   ....[0]....
.L_20:
        /*007c*/ 	.word	0x000000c0


	//   ....[1]....
        /*0080*/ 	.word	0x00000cf0


	//----- nvinfo : EIATTR_CRS_STACK_SIZE
	.align		4
.L_21:
        /*0084*/ 	.byte	0x04, 0x1e
        /*0086*/ 	.short	(.L_23 - .L_22)
.L_22:
        /*0088*/ 	.word	0x00000000


	//----- nvinfo : EIATTR_CBANK_PARAM_SIZE
	.align		4
.L_23:
        /*008c*/ 	.byte	0x03, 0x19
        /*008e*/ 	.short	0x0028


	//----- nvinfo : EIATTR_PARAM_CBANK
	.align		4
        /*0090*/ 	.byte	0x04, 0x0a
        /*0092*/ 	.short	(.L_25 - .L_24)
	.align		4
.L_24:
        /*0094*/ 	.word	index@(.nv.constant0._Z17compute_iterationPhS_mmii)
        /*0098*/ 	.short	0x0380
        /*009a*/ 	.short	0x0028


	//----- nvinfo : EIATTR_SW_WAR
	.align		4
.L_25:
        /*009c*/ 	.byte	0x04, 0x36
        /*009e*/ 	.short	(.L_27 - .L_26)
.L_26:
        /*00a0*/ 	.word	0x00000008
.L_27:


//--------------------- .nv.callgraph             --------------------------
	.section	.nv.callgraph,"",@"SHT_CUDA_CALLGRAPH"
	.align	4
	.sectionentsize	8
	.align		4
        /*0000*/ 	.word	0x00000000
	.align		4
        /*0004*/ 	.word	0xffffffff
	.align		4
        /*0008*/ 	.word	0x00000000
	.align		4
        /*000c*/ 	.word	0xfffffffe
	.align		4
        /*0010*/ 	.word	0x00000000
	.align		4
        /*0014*/ 	.word	0xfffffffd
	.align		4
        /*0018*/ 	.word	0x00000000
	.align		4
        /*001c*/ 	.word	0xfffffffc


//--------------------- .text._Z17compute_iterationPhS_mmii --------------------------
	.section	.text._Z17compute_iterationPhS_mmii,"ax",@progbits
	.align	128
        .global         _Z17compute_iterationPhS_mmii
        .type           _Z17compute_iterationPhS_mmii,@function
        .size           _Z17compute_iterationPhS_mmii,(.L_x_7 - _Z17compute_iterationPhS_mmii)
        .other          _Z17compute_iterationPhS_mmii,@"STO_CUDA_ENTRY STV_DEFAULT"
_Z17compute_iterationPhS_mmii:
.text._Z17compute_iterationPhS_mmii:
[----:B------:R-:W-:Y:S01]  /*0000*/  LDC R1, c[0x0][0x37c] ;  /* 0x0000df00ff017b82 */ /* 0x000fe20000000800 */
[----:B------:R-:W0:Y:S01]  /*0010*/  S2R R0, SR_CTAID.Y ;  /* 0x0000000000007919 */ /* 0x000e220000002600 */
[----:B------:R-:W1:Y:S06]  /*0020*/  LDCU UR4, c[0x0][0x360] ;  /* 0x00006c00ff0477ac */ /* 0x000e6c0008000800 */
[----:B------:R-:W2:Y:S01]  /*0030*/  LDC.64 R8, c[0x0][0x3a0] ;  /* 0x0000e800ff087b82 */ /* 0x000ea20000000a00 */
[----:B------:R-:W0:Y:S01]  /*0040*/  S2R R3, SR_TID.Y ;  /* 0x0000000000037919 */ /* 0x000e220000002200 */
[----:B------:R-:W0:Y:S01]  /*0050*/  LDCU UR5, c[0x0][0x364] ;  /* 0x00006c80ff0577ac */ /* 0x000e220008000800 */
[----:B------:R-:W1:Y:S01]  /*0060*/  S2R R5, SR_CTAID.X ;  /* 0x0000000000057919 */ /* 0x000e620000002500 */
[----:B------:R-:W1:Y:S01]  /*0070*/  S2R R2, SR_TID.X ;  /* 0x0000000000027919 */ /* 0x000e620000002100 */
[----:B0-----:R-:W-:-:S05]  /*0080*/  IMAD R0, R0, UR5, R3 ;  /* 0x0000000500007c24 */ /* 0x001fca000f8e0203 */
[----:B--2---:R-:W-:Y:S01]  /*0090*/  ISETP.GE.AND P0, PT, R0, R9, PT ;  /* 0x000000090000720c */ /* 0x004fe20003f06270 */
[----:B-1----:R-:W-:-:S05]  /*00a0*/  IMAD R5, R5, UR4, R2 ;  /* 0x0000000405057c24 */ /* 0x002fca000f8e0202 */
[----:B------:R-:W-:-:S13]  /*00b0*/  ISETP.GE.OR P0, PT, R5, R8, P0 ;  /* 0x000000080500720c */ /* 0x000fda0000706670 */
[----:B------:R-:W-:Y:S05]  /*00c0*/  @P0 EXIT ;  /* 0x000000000000094d */ /* 0x000fea0003800000 */
[----:B------:R-:W0:Y:S01]  /*00d0*/  I2F.U32.RP R3, R9 ;  /* 0x0000000900037306 */ /* 0x000e220000209000 */
[----:B------:R-:W-:Y:S01]  /*00e0*/  IABS R2, R8 ;  /* 0x0000000800027213 */ /* 0x000fe20000000000 */
[----:B------:R-:W-:Y:S01]  /*00f0*/  VIADD R12, R0, 0x1 ;  /* 0x00000001000c7836 */ /* 0x000fe20000000000 */
[----:B------:R-:W1:Y:S01]  /*0100*/  LDCU.64 UR6, c[0x0][0x358] ;  /* 0x00006b00ff0677ac */ /* 0x000e620008000a00 */
[----:B------:R-:W2:Y:S04]  /*0110*/  LDCU.64 UR12, c[0x0][0x388] ;  /* 0x00007100ff0c77ac */ /* 0x000ea80008000a00 */
[----:B------:R-:W3:Y:S01]  /*0120*/  I2F.RP R11, R2 ;  /* 0x00000002000b7306 */ /* 0x000ee20000209400 */
[----:B------:R-:W4:Y:S01]  /*0130*/  LDCU.64 UR8, c[0x0][0x390] ;  /* 0x00007200ff0877ac */ /* 0x000f220008000a00 */
[----:B------:R-:W1:Y:S06]  /*0140*/  LDCU.64 UR10, c[0x0][0x380] ;  /* 0x00007000ff0a77ac */ /* 0x000e6c0008000a00 */
[----:B0-----:R-:W0:Y:S01]  /*0150*/  MUFU.RCP R3, R3 ;  /* 0x0000000300037308 */ /* 0x001e220000001000 */
[----:B------:R-:W-:-:S07]  /*0160*/  UMOV UR5, 0xffffffff ;  /* 0xffffffff00057882 */ /* 0x000fce0000000000 */
[----:B---3--:R-:W-:Y:S01]  /*0170*/  MUFU.RCP R11, R11 ;  /* 0x0000000b000b7308 */ /* 0x008fe20000001000 */
[----:B0-----:R-:W-:-:S07]  /*0180*/  VIADD R6, R3, 0xffffffe ;  /* 0x0ffffffe03067836 */ /* 0x001fce0000000000 */
[----:B------:R0:W3:Y:S02]  /*0190*/  F2I.FTZ.U32.TRUNC.NTZ R7, R6 ;  /* 0x0000000600077305 */ /* 0x0000e4000021f000 */
[----:B0-----:R-:W-:Y:S02]  /*01a0*/  IMAD.MOV.U32 R6, RZ, RZ, RZ ;  /* 0x000000ffff067224 */ /* 0x001fe400078e00ff */
[----:B---3--:R-:W-:-:S04]  /*01b0*/  IMAD.MOV R4, RZ, RZ, -R7 ;  /* 0x000000ffff047224 */ /* 0x008fc800078e0a07 */
[----:B------:R-:W-:Y:S01]  /*01c0*/  IMAD R13, R4, R9, RZ ;  /* 0x00000009040d7224 */ /* 0x000fe200078e02ff */
[----:B------:R-:W-:-:S03]  /*01d0*/  IADD3 R4, PT, PT, R0, -0x1, R9 ;  /* 0xffffffff00047810 */ /* 0x000fc60007ffe009 */
[----:B------:R-:W-:-:S04]  /*01e0*/  IMAD.HI.U32 R7, R7, R13, R6 ;  /* 0x0000000d07077227 */ /* 0x000fc800078e0006 */
[----:B------:R-:W-:Y:S01]  /*01f0*/  VIADD R6, R11, 0xffffffe ;  /* 0x0ffffffe0b067836 */ /* 0x000fe20000000000 */
[----:B------:R-:W-:Y:S01]  /*0200*/  LOP3.LUT R11, RZ, R9, RZ, 0x33, !PT ;  /* 0x00000009ff0b7212 */ /* 0x000fe200078e33ff */
[----:B------:R-:W-:-:S04]  /*0210*/  IMAD.HI.U32 R3, R7, R4, RZ ;  /* 0x0000000407037227 */ /* 0x000fc800078e00ff */
[----:B------:R-:W-:-:S04]  /*0220*/  IMAD.HI.U32 R7, R7, R12, RZ ;  /* 0x0000000c07077227 */ /* 0x000fc800078e00ff */
[----:B------:R-:W-:Y:S02]  /*0230*/  IMAD.MOV R3, RZ, RZ, -R3 ;  /* 0x000000ffff037224 */ /* 0x000fe400078e0a03 */
[----:B------:R-:W-:Y:S02]  /*0240*/  IMAD.MOV R7, RZ, RZ, -R7 ;  /* 0x000000ffff077224 */ /* 0x000fe400078e0a07 */
[C---:B------:R-:W-:Y:S02]  /*0250*/  IMAD R10, R9.reuse, R3, R4 ;  /* 0x00000003090a7224 */ /* 0x040fe400078e0204 */
[----:B------:R-:W-:Y:S01]  /*0260*/  IMAD R12, R9, R7, R12 ;  /* 0x00000007090c7224 */ /* 0x000fe200078e020c */
[----:B------:R-:W0:Y:S01]  /*0270*/  LDC R3, c[0x0][0x3a0] ;  /* 0x0000e800ff037b82 */ /* 0x000e220000000800 */
[----:B------:R3:W5:Y:S01]  /*0280*/  F2I.FTZ.U32.TRUNC.NTZ R7, R6 ;  /* 0x0000000600077305 */ /* 0x000762000021f000 */
[-C--:B------:R-:W-:Y:S02]  /*0290*/  ISETP.GE.U32.AND P0, PT, R10, R9.reuse, PT ;  /* 0x000000090a00720c */ /* 0x080fe40003f06070 */
[----:B------:R-:W-:Y:S01]  /*02a0*/  ISETP.GE.U32.AND P1, PT, R12, R9, PT ;  /* 0x000000090c00720c */ /* 0x000fe20003f26070 */
[----:B---3--:R-:W-:-:S10]  /*02b0*/  IMAD.MOV.U32 R6, RZ, RZ, RZ ;  /* 0x000000ffff067224 */ /* 0x008fd400078e00ff */
[--C-:B------:R-:W-:Y:S02]  /*02c0*/  @P0 IMAD.IADD R10, R10, 0x1, -R9.reuse ;  /* 0x000000010a0a0824 */ /* 0x100fe400078e0a09 */
[----:B------:R-:W-:Y:S01]  /*02d0*/  @P1 IMAD.IADD R12, R12, 0x1, -R9 ;  /* 0x000000010c0c1824 */ /* 0x000fe200078e0a09 */
[----:B------:R-:W-:Y:S01]  /*02e0*/  ISETP.NE.U32.AND P1, PT, R9, RZ, PT ;  /* 0x000000ff0900720c */ /* 0x000fe20003f25070 */
[----:B-----5:R-:W-:Y:S01]  /*02f0*/  IMAD.MOV R13, RZ, RZ, -R7 ;  /* 0x000000ffff0d7224 */ /* 0x020fe200078e0a07 */
[-C--:B------:R-:W-:Y:S02]  /*0300*/  ISETP.GE.U32.AND P0, PT, R10, R9.reuse, PT ;  /* 0x000000090a00720c */ /* 0x080fe40003f06070 */
[----:B------:R-:W-:Y:S01]  /*0310*/  ISETP.GE.U32.AND P2, PT, R12, R9, PT ;  /* 0x000000090c00720c */ /* 0x000fe20003f46070 */
[----:B------:R-:W-:-:S04]  /*0320*/  IMAD R13, R13, R2, RZ ;  /* 0x000000020d0d7224 */ /* 0x000fc800078e02ff */
[----:B------:R-:W-:-:S06]  /*0330*/  IMAD.HI.U32 R4, R7, R13, R6 ;  /* 0x0000000d07047227 */ /* 0x000fcc00078e0006 */
[--C-:B------:R-:W-:Y:S02]  /*0340*/  @P0 IMAD.IADD R10, R10, 0x1, -R9.reuse ;  /* 0x000000010a0a0824 */ /* 0x100fe400078e0a09 */
[----:B------:R-:W-:Y:S02]  /*0350*/  @P2 IMAD.IADD R12, R12, 0x1, -R9 ;  /* 0x000000010c0c2824 */ /* 0x000fe400078e0a09 */
[----:B------:R-:W-:Y:S01]  /*0360*/  IMAD.SHL.U32 R9, R5, 0x8, RZ ;  /* 0x0000000805097824 */ /* 0x000fe200078e00ff */
[C---:B------:R-:W-:Y:S02]  /*0370*/  SEL R5, R11.reuse, R10, !P1 ;  /* 0x0000000a0b057207 */ /* 0x040fe40004800000 */
[----:B------:R-:W-:Y:S01]  /*0380*/  SEL R6, R11, R12, !P1 ;  /* 0x0000000c0b067207 */ /* 0x000fe20004800000 */
[----:B-12-4-:R-:W-:-:S07]  /*0390*/  IMAD.IADD R7, R9, 0x1, R8 ;  /* 0x0000000109077824 */ /* 0x016fce00078e0208 */
.L_x_5:
[----:B0-----:R-:W-:Y:S01]  /*03a0*/  IABS R12, R3 ;  /* 0x00000003000c7213 */ /* 0x001fe20000000000 */
[----:B------:R-:W-:Y:S02]  /*03b0*/  VIADD R13, R7, 0xffffffff ;  /* 0xffffffff070d7836 */ /* 0x000fe40000000000 */
[----:B------:R-:W-:Y:S01]  /*03c0*/  VIADD R8, R9, 0x1 ;  /* 0x0000000109087836 */ /* 0x000fe20000000000 */
[----:B------:R-:W0:Y:S02]  /*03d0*/  I2F.RP R14, R12 ;  /* 0x0000000c000e7306 */ /* 0x000e240000209400 */
[----:B------:R-:W-:Y:S02]  /*03e0*/  IABS R15, R13 ;  /* 0x0000000d000f7213 */ /* 0x000fe40000000000 */
[----:B------:R-:W-:-:S03]  /*03f0*/  ISETP.GE.AND P3, PT, R8, RZ, PT ;  /* 0x000000ff0800720c */ /* 0x000fc60003f66270 */
[----:B------:R-:W-:-:S04]  /*0400*/  IMAD.HI.U32 R4, R4, R15, RZ ;  /* 0x0000000f04047227 */ /* 0x000fc800078e00ff */
[----:B------:R-:W-:Y:S01]  /*0410*/  IMAD.MOV R4, RZ, RZ, -R4 ;  /* 0x000000ffff047224 */ /* 0x000fe200078e0a04 */
[----:B0-----:R-:W0:Y:S03]  /*0420*/  MUFU.RCP R14, R14 ;  /* 0x0000000e000e7308 */ /* 0x001e260000001000 */
[----:B------:R-:W-:-:S05]  /*0430*/  IMAD R15, R12, R4, R15 ;  /* 0x000000040c0f7224 */ /* 0x000fca00078e020f */
[----:B------:R-:W-:Y:S01]  /*0440*/  ISETP.GT.U32.AND P0, PT, R2, R15, PT ;  /* 0x0000000f0200720c */ /* 0x000fe20003f04070 */
[----:B0-----:R-:W-:Y:S01]  /*0450*/  VIADD R10, R14, 0xffffffe ;  /* 0x0ffffffe0e0a7836 */ /* 0x001fe20000000000 */
[----:B------:R-:W-:-:S11]  /*0460*/  IABS R14, R8 ;  /* 0x00000008000e7213 */ /* 0x000fd60000000000 */
[--C-:B------:R-:W-:Y:S01]  /*0470*/  @!P0 IMAD.IADD R15, R15, 0x1, -R12.reuse ;  /* 0x000000010f0f8824 */ /* 0x100fe200078e0a0c */
[----:B------:R-:W-:Y:S01]  /*0480*/  ISETP.GE.AND P0, PT, R13, RZ, PT ;  /* 0x000000ff0d00720c */ /* 0x000fe20003f06270 */
[----:B------:R0:W1:Y:S03]  /*0490*/  F2I.FTZ.U32.TRUNC.NTZ R11, R10 ;  /* 0x0000000a000b7305 */ /* 0x000066000021f000 */
[----:B------:R-:W-:Y:S01]  /*04a0*/  ISETP.GT.U32.AND P1, PT, R2, R15, PT ;  /* 0x0000000f0200720c */ /* 0x000fe20003f24070 */
[----:B------:R-:W-:Y:S02]  /*04b0*/  IMAD.MOV.U32 R2, RZ, RZ, R12 ;  /* 0x000000ffff027224 */ /* 0x000fe400078e000c */
[----:B0-----:R-:W-:Y:S02]  /*04c0*/  IMAD.MOV.U32 R10, RZ, RZ, RZ ;  /* 0x000000ffff0a7224 */ /* 0x001fe400078e00ff */
[----:B-1----:R-:W-:-:S08]  /*04d0*/  IMAD.MOV R17, RZ, RZ, -R11 ;  /* 0x000000ffff117224 */ /* 0x002fd000078e0a0b */
[----:B------:R-:W-:Y:S01]  /*04e0*/  @!P1 IMAD.IADD R15, R15, 0x1, -R12 ;  /* 0x000000010f0f9824 */ /* 0x000fe200078e0a0c */
[----:B------:R-:W-:Y:S01]  /*04f0*/  ISETP.NE.AND P1, PT, R3, RZ, PT ;  /* 0x000000ff0300720c */ /* 0x000fe20003f25270 */
[----:B------:R-:W-:Y:S02]  /*0500*/  IMAD R17, R17, R12, RZ ;  /* 0x0000000c11117224 */ /* 0x000fe400078e02ff */
[----:B------:R-:W-:Y:S02]  /*0510*/  @!P0 IMAD.MOV R15, RZ, RZ, -R15 ;  /* 0x000000ffff0f8224 */ /* 0x000fe400078e0a0f */
[----:B------:R-:W-:-:S04]  /*0520*/  IMAD.HI.U32 R4, R11, R17, R10 ;  /* 0x000000110b047227 */ /* 0x000fc800078e000a */
[----:B------:R-:W-:Y:S01]  /*0530*/  IMAD.MOV.U32 R11, RZ, RZ, R14 ;  /* 0x000000ffff0b7224 */ /* 0x000fe200078e000e */
[----:B------:R-:W-:-:S03]  /*0540*/  SHF.R.S32.HI R14, RZ, 0x1f, R9 ;  /* 0x0000001fff0e7819 */ /* 0x000fc60000011409 */
[----:B------:R-:W-:Y:S01]  /*0550*/  IMAD.HI.U32 R10, R4, R11, RZ ;  /* 0x0000000b040a7227 */ /* 0x000fe200078e00ff */
[----:B------:R-:W-:-:S03]  /*0560*/  LEA.HI R14, R14, R9, RZ, 0x3 ;  /* 0x000000090e0e7211 */ /* 0x000fc600078f18ff */
[----:B------:R-:W-:-:S04]  /*0570*/  IMAD.MOV R10, RZ, RZ, -R10 ;  /* 0x000000ffff0a7224 */ /* 0x000fc800078e0a0a */
[----:B------:R-:W-:Y:S01]  /*0580*/  IMAD R11, R12, R10, R11 ;  /* 0x0000000a0c0b7224 */ /* 0x000fe200078e020b */
[----:B------:R-:W-:-:S04]  /*0590*/  LOP3.LUT R10, RZ, R3, RZ, 0x33, !PT ;  /* 0x00000003ff0a7212 */ /* 0x000fc800078e33ff */
[----:B------:R-:W-:Y:S02]  /*05a0*/  ISETP.GT.U32.AND P2, PT, R2, R11, PT ;  /* 0x0000000b0200720c */ /* 0x000fe40003f44070 */
[----:B------:R-:W-:-:S11]  /*05b0*/  SEL R23, R10, R15, !P1 ;  /* 0x0000000f0a177207 */ /* 0x000fd60004800000 */
[----:B------:R-:W-:-:S05]  /*05c0*/  @!P2 IMAD.IADD R11, R11, 0x1, -R12 ;  /* 0x000000010b0ba824 */ /* 0x000fca00078e0a0c */
[----:B------:R-:W-:-:S13]  /*05d0*/  ISETP.GT.U32.AND P2, PT, R2, R11, PT ;  /* 0x0000000b0200720c */ /* 0x000fda0003f44070 */
[----:B------:R-:W-:Y:S01]  /*05e0*/  @!P2 IMAD.IADD R11, R11, 0x1, -R12 ;  /* 0x000000010b0ba824 */ /* 0x000fe200078e0a0c */
[----:B------:R-:W-:-:S03]  /*05f0*/  SHF.R.S32.HI R12, RZ, 0x1f, R23 ;  /* 0x0000001fff0c7819 */ /* 0x000fc60000011417 */
[----:B------:R-:W-:Y:S01]  /*0600*/  @!P3 IMAD.MOV R11, RZ, RZ, -R11 ;  /* 0x000000ffff0bb224 */ /* 0x000fe200078e0a0b */
[----:B------:R-:W-:-:S04]  /*0610*/  LEA.HI R12, R12, R23, RZ, 0x3 ;  /* 0x000000170c0c7211 */ /* 0x000fc800078f18ff */
[----:B------:R-:W-:Y:S02]  /*0620*/  SEL R10, R10, R11, !P1 ;  /* 0x0000000b0a0a7207 */ /* 0x000fe40004800000 */
[----:B------:R-:W-:Y:S02]  /*0630*/  SHF.R.S32.HI R16, RZ, 0x3, R12 ;  /* 0x00000003ff107819 */ /* 0x000fe4000001140c */
[----:B------:R-:W-:Y:S02]  /*0640*/  SHF.R.S32.HI R9, RZ, 0x1f, R10 ;  /* 0x0000001fff097819 */ /* 0x000fe4000001140a */
[----:B------:R-:W-:Y:S02]  /*0650*/  SHF.R.S32.HI R12, RZ, 0x3, R14 ;  /* 0x00000003ff0c7819 */ /* 0x000fe4000001140e */
[----:B------:R-:W-:Y:S01]  /*0660*/  LEA.HI R14, R9, R10, RZ, 0x3 ;  /* 0x0000000a090e7211 */ /* 0x000fe200078f18ff */
[----:B------:R-:W-:Y:S01]  /*0670*/  IMAD R9, R5, UR9, RZ ;  /* 0x0000000905097c24 */ /* 0x000fe2000f8e02ff */
[----:B------:R-:W-:-:S02]  /*0680*/  SHF.R.S32.HI R17, RZ, 0x1f, R16 ;  /* 0x0000001fff117819 */ /* 0x000fc40000011410 */
[----:B------:R-:W-:Y:S02]  /*0690*/  SHF.R.S32.HI R14, RZ, 0x3, R14 ;  /* 0x00000003ff0e7819 */ /* 0x000fe4000001140e */
[----:B------:R-:W-:Y:S01]  /*06a0*/  SHF.R.S32.HI R13, RZ, 0x1f, R12 ;  /* 0x0000001fff0d7819 */ /* 0x000fe2000001140c */
[----:B------:R-:W-:Y:S01]  /*06b0*/  IMAD.WIDE.U32 R20, R5, UR8, R16 ;  /* 0x0000000805147c25 */ /* 0x000fe2000f8e0010 */
[----:B------:R-:W-:-:S03]  /*06c0*/  SHF.R.S32.HI R15, RZ, 0x1f, R14 ;  /* 0x0000001fff0f7819 */ /* 0x000fc6000001140e */
[----:B------:R-:W-:Y:S01]  /*06d0*/  IMAD.WIDE.U32 R18, R5, UR8, R12 ;  /* 0x0000000805127c25 */ /* 0x000fe2000f8e000c */
[----:B------:R-:W-:-:S03]  /*06e0*/  IADD3 R20, P0, PT, R20, UR10, RZ ;  /* 0x0000000a14147c10 */ /* 0x000fc6000ff1e0ff */
[----:B------:R-:W-:Y:S01]  /*06f0*/  IMAD.WIDE.U32 R24, R5, UR8, R14 ;  /* 0x0000000805187c25 */ /* 0x000fe2000f8e000e */
[----:B------:R-:W-:Y:S02]  /*0700*/  IADD3 R18, P1, PT, R18, UR10, RZ ;  /* 0x0000000a12127c10 */ /* 0x000fe4000ff3e0ff */
[----:B------:R-:W-:Y:S02]  /*0710*/  IADD3.X R21, PT, PT, R21, UR11, R9, P0, !PT ;  /* 0x0000000b15157c10 */ /* 0x000fe400087fe409 */
[----:B------:R-:W-:Y:S02]  /*0720*/  IADD3 R24, P0, PT, R24, UR10, RZ ;  /* 0x0000000a18187c10 */ /* 0x000fe4000ff1e0ff */
[C---:B------:R-:W-:Y:S01]  /*0730*/  IADD3.X R19, PT, PT, R9.reuse, UR11, R19, P1, !PT ;  /* 0x0000000b09137c10 */ /* 0x040fe20008ffe413 */
[----:B------:R-:W2:Y:S01]  /*0740*/  LDG.E.U8 R20, desc[UR6][R20.64] ;  /* 0x0000000614147981 */ /* 0x000ea2000c1e1100 */
[----:B------:R-:W-:Y:S01]  /*0750*/  IMAD.WIDE.U32 R26, R0, UR8, R16 ;  /* 0x00000008001a7c25 */ /* 0x000fe2000f8e0010 */
[----:B------:R-:W-:-:S03]  /*0760*/  IADD3.X R25, PT, PT, R9, UR11, R25, P0, !PT ;  /* 0x0000000b09197c10 */ /* 0x000fc600087fe419 */
[----:B------:R-:W3:Y:S01]  /*0770*/  LDG.E.U8 R19, desc[UR6][R18.64] ;  /* 0x0000000612137981 */ /* 0x000ee2000c1e1100 */
[----:B------:R-:W-:Y:S01]  /*0780*/  IMAD R9, R0, UR9, RZ ;  /* 0x0000000900097c24 */ /* 0x000fe2000f8e02ff */
[----:B------:R-:W-:Y:S02]  /*0790*/  IADD3 R26, P0, PT, R26, UR10, RZ ;  /* 0x0000000a1a1a7c10 */ /* 0x000fe4000ff1e0ff */
[----:B------:R0:W4:Y:S01]  /*07a0*/  LDG.E.U8 R11, desc[UR6][R24.64] ;  /* 0x00000006180b7981 */ /* 0x000122000c1e1100 */
[----:B------:R-:W-:Y:S01]  /*07b0*/  IMAD.WIDE.U32 R16, R6, UR8, R16 ;  /* 0x0000000806107c25 */ /* 0x000fe2000f8e0010 */
[----:B------:R-:W-:-:S05]  /*07c0*/  IADD3.X R27, PT, PT, R27, UR11, R9, P0, !PT ;  /* 0x0000000b1b1b7c10 */ /* 0x000fca00087fe409 */
[----:B------:R1:W5:Y:S01]  /*07d0*/  LDG.E.U8 R18, desc[UR6][R26.64] ;  /* 0x000000061a127981 */ /* 0x000362000c1e1100 */
[----:B0-----:R-:W-:-:S03]  /*07e0*/  IMAD.WIDE.U32 R24, R0, UR8, R14 ;  /* 0x0000000800187c25 */ /* 0x001fc6000f8e000e */
[----:B------:R-:W-:-:S04]  /*07f0*/  IADD3 R28, P0, PT, R24, UR10, RZ ;  /* 0x0000000a181c7c10 */ /* 0x000fc8000ff1e0ff */
[----:B------:R-:W-:Y:S01]  /*0800*/  IADD3.X R29, PT, PT, R9, UR11, R25, P0, !PT ;  /* 0x0000000b091d7c10 */ /* 0x000fe200087fe419 */
[----:B------:R-:W-:Y:S01]  /*0810*/  IMAD R25, R6, UR9, RZ ;  /* 0x0000000906197c24 */ /* 0x000fe2000f8e02ff */
[----:B-1----:R-:W-:-:S03]  /*0820*/  IADD3 R26, P0, PT, R16, UR10, RZ ;  /* 0x0000000a101a7c10 */ /* 0x002fc6000ff1e0ff */
[----:B------:R-:W5:Y:S01]  /*0830*/  LDG.E.U8 R22, desc[UR6][R28.64] ;  /* 0x000000061c167981 */ /* 0x000f62000c1e1100 */
[----:B------:R-:W-:Y:S01]  /*0840*/  IADD3.X R27, PT, PT, R17, UR11, R25, P0, !PT ;  /* 0x0000000b111b7c10 */ /* 0x000fe200087fe419 */
[----:B------:R-:W-:-:S04]  /*0850*/  IMAD.WIDE.U32 R16, R6, UR8, R12 ;  /* 0x0000000806107c25 */ /* 0x000fc8000f8e000c */
[----:B------:R-:W5:Y:S01]  /*0860*/  LDG.E.U8 R21, desc[UR6][R26.64] ;  /* 0x000000061a157981 */ /* 0x000f62000c1e1100 */
[----:B------:R-:W-:Y:S01]  /*0870*/  IADD3 R16, P0, PT, R16, UR10, RZ ;  /* 0x0000000a10107c10 */ /* 0x000fe2000ff1e0ff */
[----:B------:R-:W-:-:S03]  /*0880*/  IMAD.WIDE.U32 R14, R6, UR8, R14 ;  /* 0x00000008060e7c25 */ /* 0x000fc6000f8e000e */
[----:B------:R-:W-:Y:S02]  /*0890*/  IADD3.X R17, PT, PT, R25, UR11, R17, P0, !PT ;  /* 0x0000000b19117c10 */ /* 0x000fe400087fe411 */
[----:B------:R-:W-:-:S04]  /*08a0*/  IADD3 R14, P0, PT, R14, UR10, RZ ;  /* 0x0000000a0e0e7c10 */ /* 0x000fc8000ff1e0ff */
[----:B------:R-:W5:Y:S01]  /*08b0*/  LDG.E.U8 R17, desc[UR6][R16.64] ;  /* 0x0000000610117981 */ /* 0x000f62000c1e1100 */
[----:B------:R-:W-:-:S05]  /*08c0*/  IADD3.X R15, PT, PT, R25, UR11, R15, P0, !PT ;  /* 0x0000000b190f7c10 */ /* 0x000fca00087fe40f */
[----:B------:R-:W5:Y:S01]  /*08d0*/  LDG.E.U8 R14, desc[UR6][R14.64] ;  /* 0x000000060e0e7981 */ /* 0x000f62000c1e1100 */
[----:B------:R-:W-:Y:S01]  /*08e0*/  IMAD.MOV.U32 R24, RZ, RZ, 0x80 ;  /* 0x00000080ff187424 */ /* 0x000fe200078e00ff */
[----:B------:R-:W-:Y:S01]  /*08f0*/  LOP3.LUT R23, R23, 0x7, RZ, 0xc0, !PT ;  /* 0x0000000717177812 */ /* 0x000fe200078ec0ff */
[----:B------:R-:W-:-:S03]  /*0900*/  UIADD3 UR5, UPT, UPT, UR5, 0x1, URZ ;  /* 0x0000000105057890 */ /* 0x000fc6000fffe0ff */
[--C-:B------:R-:W-:Y:S02]  /*0910*/  SHF.R.U32.HI R23, RZ, R23, R24.reuse ;  /* 0x00000017ff177219 */ /* 0x100fe40000011618 */
[----:B------:R-:W-:Y:S01]  /*0920*/  LOP3.LUT R10, R10, 0x7, RZ, 0xc0, !PT ;  /* 0x000000070a0a7812 */ /* 0x000fe200078ec0ff */
[----:B------:R-:W-:Y:S04]  /*0930*/  BSSY.RECONVERGENT B0, `(.L_x_0) ;  /* 0x0000036000007945 */ /* 0x000fe80003800200 */
[----:B------:R-:W-:Y:S01]  /*0940*/  BSSY.RELIABLE B1, `(.L_x_1) ;  /* 0x0000026000017945 */ /* 0x000fe20003800100 */
[----:B--2---:R-:W-:Y:S02]  /*0950*/  LOP3.LUT P0, RZ, R23, R20, RZ, 0xc0, !PT ;  /* 0x0000001417ff7212 */ /* 0x004fe4000780c0ff */
[----:B------:R-:W-:-:S04]  /*0960*/  SHF.R.U32.HI R20, RZ, UR5, R24 ;  /* 0x00000005ff147c19 */ /* 0x000fc80008011618 */
[----:B---3--:R-:W-:Y:S02]  /*0970*/  LOP3.LUT P1, RZ, R20, R19, RZ, 0xc0, !PT ;  /* 0x0000001314ff7212 */ /* 0x008fe4000782c0ff */
[----:B------:R-:W-:Y:S01]  /*0980*/  SHF.R.U32.HI R19, RZ, R10, R24 ;  /* 0x0000000aff137219 */ /* 0x000fe20000011618 */
[----:B------:R-:W-:-:S03]  /*0990*/  IMAD.MOV.U32 R10, RZ, RZ, 0x2 ;  /* 0x00000002ff0a7424 */ /* 0x000fc600078e00ff */
[----:B----4-:R-:W-:Y:S01]  /*09a0*/  LOP3.LUT P2, RZ, R19, R11, RZ, 0xc0, !PT ;  /* 0x0000000b13ff7212 */ /* 0x010fe2000784c0ff */
[----:B------:R-:W-:Y:S01]  /*09b0*/  @!P0 IMAD.MOV R10, RZ, RZ, 0x1 ;  /* 0x00000001ff0a8424 */ /* 0x000fe200078e02ff */
[----:B------:R-:W-:Y:S02]  /*09c0*/  SEL R11, RZ, 0x1, !P0 ;  /* 0x00000001ff0b7807 */ /* 0x000fe40004000000 */
[----:B-----5:R-:W-:-:S03]  /*09d0*/  LOP3.LUT P0, RZ, R23, R18, RZ, 0xc0, !PT ;  /* 0x0000001217ff7212 */ /* 0x020fc6000780c0ff */
[----:B------:R-:W-:-:S04]  /*09e0*/  @!P1 IMAD.MOV R10, RZ, RZ, R11 ;  /* 0x000000ffff0a9224 */ /* 0x000fc800078e020b */
[----:B------:R-:W-:Y:S02]  /*09f0*/  VIADD R11, R10, 0x1 ;  /* 0x000000010a0b7836 */ /* 0x000fe40000000000 */
[----:B------:R-:W-:-:S04]  /*0a00*/  @!P2 IMAD.MOV R11, RZ, RZ, R10 ;  /* 0x000000ffff0ba224 */ /* 0x000fc800078e020a */
[----:B------:R-:W-:Y:S01]  /*0a10*/  VIADD R10, R11, 0x1 ;  /* 0x000000010b0a7836 */ /* 0x000fe20000000000 */
[----:B------:R-:W-:Y:S01]  /*0a20*/  LOP3.LUT P1, RZ, R19, R22, RZ, 0xc0, !PT ;  /* 0x0000001613ff7212 */ /* 0x000fe2000782c0ff */
[----:B------:R-:W-:Y:S01]  /*0a30*/  @!P0 IMAD.MOV R10, RZ, RZ, R11 ;  /* 0x000000ffff0a8224 */ /* 0x000fe200078e020b */
[----:B------:R-:W-:-:S03]  /*0a40*/  LOP3.LUT P0, RZ, R23, R21, RZ, 0xc0, !PT ;  /* 0x0000001517ff7212 */ /* 0x000fc6000780c0ff */
[----:B------:R-:W-:-:S08]  /*0a50*/  VIADD R11, R10, 0x1 ;  /* 0x000000010a0b7836 */ /* 0x000fd00000000000 */
[----:B------:R-:W-:Y:S01]  /*0a60*/  @!P1 IMAD.MOV R11, RZ, RZ, R10 ;  /* 0x000000ffff0b9224 */ /* 0x000fe200078e020a */
[----:B------:R-:W-:-:S03]  /*0a70*/  LOP3.LUT P1, RZ, R20, R17, RZ, 0xc0, !PT ;  /* 0x0000001114ff7212 */ /* 0x000fc6000782c0ff */
[----:B------:R-:W-:Y:S02]  /*0a80*/  VIADD R10, R11, 0x1 ;  /* 0x000000010b0a7836 */ /* 0x000fe40000000000 */
[----:B------:R-:W-:Y:S01]  /*0a90*/  @!P0 IMAD.MOV R10, RZ, RZ, R11 ;  /* 0x000000ffff0a8224 */ /* 0x000fe200078e020b */
[----:B------:R-:W-:-:S03]  /*0aa0*/  LOP3.LUT P0, RZ, R19, R14, RZ, 0xc0, !PT ;  /* 0x0000000e13ff7212 */ /* 0x000fc6000780c0ff */
[----:B------:R-:W-:-:S04]  /*0ab0*/  VIADD R11, R10, 0x1 ;  /* 0x000000010a0b7836 */ /* 0x000fc80000000000 */
[----:B------:R-:W-:-:S04]  /*0ac0*/  @!P1 IMAD.MOV R11, RZ, RZ, R10 ;  /* 0x000000ffff0b9224 */ /* 0x000fc800078e020a */
[----:B------:R-:W-:Y:S02]  /*0ad0*/  VIADD R16, R11, 0x1 ;  /* 0x000000010b107836 */ /* 0x000fe40000000000 */
[----:B------:R-:W-:-:S05]  /*0ae0*/  @!P0 IMAD.MOV R16, RZ, RZ, R11 ;  /* 0x000000ffff108224 */ /* 0x000fca00078e020b */
[----:B------:R-:W-:-:S13]  /*0af0*/  ISETP.NE.AND P0, PT, R16, 0x3, PT ;  /* 0x000000031000780c */ /* 0x000fda0003f05270 */
[----:B------:R-:W-:Y:S05]  /*0b00*/  @!P0 BRA `(.L_x_2) ;  /* 0x0000000000248947 */ /* 0x000fea0003800000 */
[----:B------:R-:W-:-:S04]  /*0b10*/  IMAD.WIDE.U32 R10, R0, UR8, R12 ;  /* 0x00000008000a7c25 */ /* 0x000fc8000f8e000c */
[----:B------:R-:W-:Y:S01]  /*0b20*/  IMAD.IADD R17, R9, 0x1, R11 ;  /* 0x0000000109117824 */ /* 0x000fe200078e020b */
[----:B------:R-:W-:-:S04]  /*0b30*/  IADD3 R14, P0, PT, R10, UR10, RZ ;  /* 0x0000000a0a0e7c10 */ /* 0x000fc8000ff1e0ff */
[----:B------:R-:W-:-:S05]  /*0b40*/  IADD3.X R15, PT, PT, R17, UR11, RZ, P0, !PT ;  /* 0x0000000b110f7c10 */ /* 0x000fca00087fe4ff */
[----:B------:R-:W2:Y:S02]  /*0b50*/  LDG.E.U8 R14, desc[UR6][R14.64] ;  /* 0x000000060e0e7981 */ /* 0x000ea4000c1e1100 */
[----:B--2---:R-:W-:-:S04]  /*0b60*/  ISETP.NE.AND P0, PT, R14, RZ, PT ;  /* 0x000000ff0e00720c */ /* 0x004fc80003f05270 */
[----:B------:R-:W-:-:S13]  /*0b70*/  ISETP.NE.OR P0, PT, R16, 0x2, !P0 ;  /* 0x000000021000780c */ /* 0x000fda0004705670 */
[----:B------:R-:W-:Y:S05]  /*0b80*/  @P0 BREAK.RELIABLE B1 ;  /* 0x0000000000010942 */ /* 0x000fea0003800100 */
[----:B------:R-:W-:Y:S05]  /*0b90*/  @P0 BRA `(.L_x_3) ;  /* 0x0000000000200947 */ /* 0x000fea0003800000 */
.L_x_2:
[----:B------:R-:W-:Y:S05]  /*0ba0*/  BSYNC.RELIABLE B1 ;  /* 0x0000000000017941 */ /* 0x000fea0003800100 */
.L_x_1:
[----:B------:R-:W-:-:S03]  /*0bb0*/  IMAD.WIDE.U32 R12, R0, UR8, R12 ;  /* 0x00000008000c7c25 */ /* 0x000fc6000f8e000c */
[----:B------:R-:W-:-:S04]  /*0bc0*/  IADD3 R10, P0, PT, R12, UR12, RZ ;  /* 0x0000000c0c0a7c10 */ /* 0x000fc8000ff1e0ff */
[----:B------:R-:W-:-:S05]  /*0bd0*/  IADD3.X R11, PT, PT, R9, UR13, R13, P0, !PT ;  /* 0x0000000d090b7c10 */ /* 0x000fca00087fe40d */
[----:B------:R-:W2:Y:S02]  /*0be0*/  LDG.E.U8 R9, desc[UR6][R10.64] ;  /* 0x000000060a097981 */ /* 0x000ea4000c1e1100 */
[----:B--2---:R-:W-:-:S05]  /*0bf0*/  LOP3.LUT R9, R9, R20, RZ, 0xfc, !PT ;  /* 0x0000001409097212 */ /* 0x004fca00078efcff */
[----:B------:R1:W-:Y:S01]  /*0c00*/  STG.E.U8 desc[UR6][R10.64], R9 ;  /* 0x000000090a007986 */ /* 0x0003e2000c101106 */
[----:B------:R-:W-:Y:S05]  /*0c10*/  BRA `(.L_x_4) ;  /* 0x00000000001c7947 */ /* 0x000fea0003800000 */
.L_x_3:
[----:B------:R-:W-:-:S04]  /*0c20*/  IADD3 R10, P0, PT, R10, UR12, RZ ;  /* 0x0000000c0a0a7c10 */ /* 0x000fc8000ff1e0ff */
[----:B------:R-:W-:-:S05]  /*0c30*/  IADD3.X R11, PT, PT, R17, UR13, RZ, P0, !PT ;  /* 0x0000000d110b7c10 */ /* 0x000fca00087fe4ff */
[----:B------:R-:W2:Y:S01]  /*0c40*/  LDG.E.U8 R9, desc[UR6][R10.64] ;  /* 0x000000060a097981 */ /* 0x000ea2000c1e1100 */
[----:B------:R-:W-:Y:S02]  /*0c50*/  UMOV UR4, 0xffffff7f ;  /* 0xffffff7f00047882 */ /* 0x000fe40000000000 */
[----:B------:R-:W-:-:S06]  /*0c60*/  USHF.R.S32.HI UR4, URZ, UR5, UR4 ;  /* 0x00000005ff047299 */ /* 0x000fcc0008011404 */
[----:B--2---:R-:W-:-:S05]  /*0c70*/  LOP3.LUT R9, R9, UR4, RZ, 0xc0, !PT ;  /* 0x0000000409097c12 */ /* 0x004fca000f8ec0ff */
[----:B------:R0:W-:Y:S02]  /*0c80*/  STG.E.U8 desc[UR6][R10.64], R9 ;  /* 0x000000090a007986 */ /* 0x0001e4000c101106 */
.L_x_4:
[----:B------:R-:W-:Y:S05]  /*0c90*/  BSYNC.RECONVERGENT B0 ;  /* 0x0000000000007941 */ /* 0x000fea0003800200 */
.L_x_0:
[----:B------:R-:W-:Y:S05]  /*0ca0*/  WARPSYNC.ALL ;  /* 0x0000000000007948 */ /* 0x000fea0003800000 */
[----:B------:R-:W-:Y:S01]  /*0cb0*/  UISETP.NE.AND UP0, UPT, UR5, 0x7, UPT ;  /* 0x000000070500788c */ /* 0x000fe2000bf05270 */
[----:B------:R-:W-:Y:S02]  /*0cc0*/  VIADD R7, R7, 0x1 ;  /* 0x0000000107077836 */ /* 0x000fe40000000000 */
[----:B01----:R-:W-:-:S06]  /*0cd0*/  IMAD.MOV.U32 R9, RZ, RZ, R8 ;  /* 0x000000ffff097224 */ /* 0x003fcc00078e0008 */
[----:B------:R-:W-:Y:S05]  /*0ce0*/  BRA.U UP0, `(.L_x_5) ;  /* 0xfffffff500ac7547 */ /* 0x000fea000b83ffff */
[----:B------:R-:W-:Y:S05]  /*0cf0*/  EXIT ;  /* 0x000000000000794d */ /* 0x000fea0003800000 */
.L_x_6:
[----:B------:R-:W-:-:S00]  /*0d00*/  BRA `(.L_x_6) ;  /* 0xfffffffc00fc7947 */ /* 0x000fc0000383ffff */
[----:B------:R-:W-:-:S00]  /*0d10*/  NOP ;  /* 0x0000000000007918 */ /* 0x000fc00000000000 */
        /* <DEDUP_REMOVED lines=14> */
.L_x_7:


//--------------------- .nv.shared.reserved.0     --------------------------
	.section	.nv.shared.reserved.0,"aw",@nobits
	.weak		__nv_reservedSMEM_offset_0_alias
	.size		__nv_reservedSMEM_offset_0_alias, 0, 64
	.other		__nv_reservedSMEM_offset_0_alias,@"STO_CUDA_RESERVED_SHARED STV_DEFAULT"
__nv_reservedSMEM_offset_0_alias:
	.zero		0
	.zero		64


//--------------------- .nv.constant0._Z17compute_iterationPhS_mmii --------------------------
	.section	.nv.constant0._Z17compute_iterationPhS_mmii,"a",@progbits
	.sectionflags	@""
	.align	4
.nv.constant0._Z17compute_iterationPhS_mmii:
	.zero		936


//--------------------- SYMBOLS --------------------------

	.type		.nv.reservedSmem.offset0,@object
	.size		.nv.reservedSmem.offset0,0x4
